//
// Generated by NVIDIA NVVM Compiler
//
// Compiler Build ID: CL-36424714
// Cuda compilation tools, release 13.0, V13.0.88
// Based on NVVM 20.0.0
//

.version 9.0
.target sm_100
.address_size 64

	// .globl	_Z12somaParalelaPiS_i
// _ZZ12somaParalelaPiS_iE11shared_soma has been demoted

.visible .entry _Z12somaParalelaPiS_i(
	.param .u64 .ptr .align 1 _Z12somaParalelaPiS_i_param_0,
	.param .u64 .ptr .align 1 _Z12somaParalelaPiS_i_param_1,
	.param .u32 _Z12somaParalelaPiS_i_param_2
)
{
	.reg .pred 	%p<11>;
	.reg .b32 	%r<71>;
	.reg .b64 	%rd<15>;
	// demoted variable
	.shared .align 4 .b8 _ZZ12somaParalelaPiS_iE11shared_soma[1024];
	ld.param.u64 	%rd3, [_Z12somaParalelaPiS_i_param_0];
	ld.param.u64 	%rd2, [_Z12somaParalelaPiS_i_param_1];
	ld.param.u32 	%r30, [_Z12somaParalelaPiS_i_param_2];
	cvta.to.global.u64 	%rd1, %rd3;
	mov.u32 	%r1, %tid.x;
	mov.u32 	%r2, %ctaid.x;
	mov.u32 	%r70, %ntid.x;
	mad.lo.s32 	%r64, %r2, %r70, %r1;
	mov.u32 	%r32, %nctaid.x;
	mul.lo.s32 	%r5, %r70, %r32;
	setp.ge.s32 	%p1, %r64, %r30;
	mov.b32 	%r69, 0;
	@%p1 bra 	$L__BB0_7;
	add.s32 	%r35, %r64, %r5;
	max.s32 	%r36, %r30, %r35;
	setp.lt.s32 	%p2, %r35, %r30;
	selp.u32 	%r37, 1, 0, %p2;
	add.s32 	%r38, %r35, %r37;
	sub.s32 	%r39, %r36, %r38;
	div.u32 	%r40, %r39, %r5;
	add.s32 	%r41, %r40, %r37;
	add.s32 	%r6, %r41, 1;
	and.b32  	%r7, %r6, 3;
	setp.lt.u32 	%p3, %r41, 3;
	mov.b32 	%r69, 0;
	@%p3 bra 	$L__BB0_4;
	and.b32  	%r43, %r6, -4;
	shl.b32 	%r8, %r5, 2;
	neg.s32 	%r60, %r43;
	mov.b32 	%r69, 0;
	mul.wide.s32 	%rd6, %r5, 4;
$L__BB0_3:
	mul.wide.s32 	%rd4, %r64, 4;
	add.s64 	%rd5, %rd1, %rd4;
	ld.global.u32 	%r44, [%rd5];
	add.s32 	%r45, %r44, %r69;
	add.s64 	%rd7, %rd5, %rd6;
	ld.global.u32 	%r46, [%rd7];
	add.s32 	%r47, %r46, %r45;
	add.s64 	%rd8, %rd7, %rd6;
	ld.global.u32 	%r48, [%rd8];
	add.s32 	%r49, %r48, %r47;
	add.s64 	%rd9, %rd8, %rd6;
	ld.global.u32 	%r50, [%rd9];
	add.s32 	%r69, %r50, %r49;
	add.s32 	%r64, %r64, %r8;
	add.s32 	%r60, %r60, 4;
	setp.ne.s32 	%p4, %r60, 0;
	@%p4 bra 	$L__BB0_3;
$L__BB0_4:
	setp.eq.s32 	%p5, %r7, 0;
	@%p5 bra 	$L__BB0_7;
	neg.s32 	%r66, %r7;
$L__BB0_6:
	.pragma "nounroll";
	mul.wide.s32 	%rd10, %r64, 4;
	add.s64 	%rd11, %rd1, %rd10;
	ld.global.u32 	%r51, [%rd11];
	add.s32 	%r69, %r51, %r69;
	add.s32 	%r64, %r64, %r5;
	add.s32 	%r66, %r66, 1;
	setp.ne.s32 	%p6, %r66, 0;
	@%p6 bra 	$L__BB0_6;
$L__BB0_7:
	shl.b32 	%r52, %r1, 2;
	mov.u32 	%r53, _ZZ12somaParalelaPiS_iE11shared_soma;
	add.s32 	%r27, %r53, %r52;
	st.shared.u32 	[%r27], %r69;
	bar.sync 	0;
	setp.lt.u32 	%p7, %r70, 2;
	@%p7 bra 	$L__BB0_11;
$L__BB0_8:
	shr.u32 	%r29, %r70, 1;
	setp.ge.u32 	%p8, %r1, %r29;
	@%p8 bra 	$L__BB0_10;
	shl.b32 	%r54, %r29, 2;
	add.s32 	%r55, %r27, %r54;
	ld.shared.u32 	%r56, [%r55];
	ld.shared.u32 	%r57, [%r27];
	add.s32 	%r58, %r57, %r56;
	st.shared.u32 	[%r27], %r58;
$L__BB0_10:
	bar.sync 	0;
	setp.gt.u32 	%p9, %r70, 3;
	mov.u32 	%r70, %r29;
	@%p9 bra 	$L__BB0_8;
$L__BB0_11:
	setp.ne.s32 	%p10, %r1, 0;
	@%p10 bra 	$L__BB0_13;
	ld.shared.u32 	%r59, [_ZZ12somaParalelaPiS_iE11shared_soma];
	cvta.to.global.u64 	%rd12, %rd2;
	mul.wide.u32 	%rd13, %r2, 4;
	add.s64 	%rd14, %rd12, %rd13;
	st.global.u32 	[%rd14], %r59;
$L__BB0_13:
	ret;

}


// ===== COMPILED SASS (sm_100) =====

	.target	sm_100

	.elftype	@"ET_EXEC"


//--------------------- .note.nv.tkinfo           --------------------------
	.section	.note.nv.tkinfo,"",@"SHT_NOTE"
	.sectionflags	@"SHF_NOTE_NV_TKINFO"
	.tkinfo
        /*0018*/ 	.word	0x00000002
        /*0030*/ 	.string	""
        /*0030*/ 	.string	"ptxas"
        /*0030*/ 	.string	"Cuda compilation tools, release 13.0, V13.0.88"
        /*0030*/ 	.string	"Build cuda_13.0.r13.0/compiler.36424714_0"
        /*0030*/ 	.string	"-arch sm_100 -m 64 "



//--------------------- .note.nv.cuinfo           --------------------------
	.section	.note.nv.cuinfo,"",@"SHT_NOTE"
	.sectionflags	@"SHF_NOTE_NV_CUINFO"
        /*0018*/ 	.short	0x0002
        /*001a*/ 	.short	0x0064
        /*001c*/ 	.short	0x0082
	.zero		2


//--------------------- .nv.info                  --------------------------
	.section	.nv.info,"",@"SHT_CUDA_INFO"
	.align	4


	//----- nvinfo : EIATTR_REGCOUNT
	.align		4
        /*0000*/ 	.byte	0x04, 0x2f
        /*0002*/ 	.short	(.L_1 - .L_0)
	.align		4
.L_0:
        /*0004*/ 	.word	index@(_Z12somaParalelaPiS_i)
        /*0008*/ 	.word	0x00000020


	//----- nvinfo : EIATTR_FRAME_SIZE
	.align		4
.L_1:
        /*000c*/ 	.byte	0x04, 0x11
        /*000e*/ 	.short	(.L_3 - .L_2)
	.align		4
.L_2:
        /*0010*/ 	.word	index@(_Z12somaParalelaPiS_i)
        /*0014*/ 	.word	0x00000000


	//----- nvinfo : EIATTR_MIN_STACK_SIZE
	.align		4
.L_3:
        /*0018*/ 	.byte	0x04, 0x12
        /*001a*/ 	.short	(.L_5 - .L_4)
	.align		4
.L_4:
        /*001c*/ 	.word	index@(_Z12somaParalelaPiS_i)
        /*0020*/ 	.word	0x00000000
.L_5:


//--------------------- .nv.compat                --------------------------
	.section	.nv.compat,"",@"SHT_CUDA_COMPAT_INFO"
	.align	4
        /*0000*/ 	.byte	0x02, 0x09, 0x00, 0x00, 0x02, 0x02, 0x01, 0x00, 0x02, 0x05, 0x05, 0x00, 0x03, 0x07, 0x01, 0x01
        /*0010*/ 	.byte	0x02, 0x03, 0x00, 0x00, 0x02, 0x06, 0x01, 0x00, 0x04, 0x0b, 0x08, 0x00, 0x09, 0x00, 0x00, 0x00
        /*0020*/ 	.byte	0x00, 0x00, 0x00, 0x00


//--------------------- .nv.info._Z12somaParalelaPiS_i --------------------------
	.section	.nv.info._Z12somaParalelaPiS_i,"",@"SHT_CUDA_INFO"
	.sectionflags	@""
	.align	4


	//----- nvinfo : EIATTR_CUDA_API_VERSION
	.align		4
        /*0000*/ 	.byte	0x04, 0x37
        /*0002*/ 	.short	(.L_7 - .L_6)
.L_6:
        /*0004*/ 	.word	0x00000082


	//----- nvinfo : EIATTR_KPARAM_INFO
	.align		4
.L_7:
        /*0008*/ 	.byte	0x04, 0x17
        /*000a*/ 	.short	(.L_9 - .L_8)
.L_8:
        /*000c*/ 	.word	0x00000000
        /*0010*/ 	.short	0x0002
        /*0012*/ 	.short	0x0010
        /*0014*/ 	.byte	0x00, 0xf0, 0x11, 0x00


	//----- nvinfo : EIATTR_KPARAM_INFO
	.align		4
.L_9:
        /*0018*/ 	.byte	0x04, 0x17
        /*001a*/ 	.short	(.L_11 - .L_10)
.L_10:
        /*001c*/ 	.word	0x00000000
        /*0020*/ 	.short	0x0001
        /*0022*/ 	.short	0x0008
        /*0024*/ 	.byte	0x00, 0xf5, 0x21, 0x00


	//----- nvinfo : EIATTR_KPARAM_INFO
	.align		4
.L_11:
        /*0028*/ 	.byte	0x04, 0x17
        /*002a*/ 	.short	(.L_13 - .L_12)
.L_12:
        /*002c*/ 	.word	0x00000000
        /*0030*/ 	.short	0x0000
        /*0032*/ 	.short	0x0000
        /*0034*/ 	.byte	0x00, 0xf5, 0x21, 0x00


	//----- nvinfo : EIATTR_SPARSE_MMA_MASK
	.align		4
.L_13:
        /*0038*/ 	.byte	0x03, 0x50
        /*003a*/ 	.short	0x0000


	//----- nvinfo : EIATTR_MAXREG_COUNT
	.align		4
        /*003c*/ 	.byte	0x03, 0x1b
        /*003e*/ 	.short	0x00ff


	//----- nvinfo : EIATTR_NUM_BARRIERS
	.align		4
        /*0040*/ 	.byte	0x02, 0x4c
        /*0042*/ 	.byte	0x01
	.zero		1


	//----- nvinfo : EIATTR_MERCURY_ISA_VERSION
	.align		4
        /*0044*/ 	.byte	0x03, 0x5f
        /*0046*/ 	.short	0x0101


	//----- nvinfo : EIATTR_VRC_CTA_INIT_COUNT
	.align		4
        /*0048*/ 	.byte	0x02, 0x4a
	.zero		1
	.zero		1


	//----- nvinfo : EIATTR_EXIT_INSTR_OFFSETS
	.align		4
        /*004c*/ 	.byte	0x04, 0x1c
        /*004e*/ 	.short	(.L_15 - .L_14)


	//   ....[0]....
.L_14:
        /*0050*/ 	.word	0x00000bb0


	//   ....[1]....
        /*0054*/ 	.word	0x00000c30


	//----- nvinfo : EIATTR_CRS_STACK_SIZE
	.align		4
.L_15:
        /*0058*/ 	.byte	0x04, 0x1e
        /*005a*/ 	.short	(.L_17 - .L_16)
.L_16:
        /*005c*/ 	.word	0x00000000


	//----- nvinfo : EIATTR_CBANK_PARAM_SIZE
	.align		4
.L_17:
        /*0060*/ 	.byte	0x03, 0x19
        /*0062*/ 	.short	0x0014


	//----- nvinfo : EIATTR_PARAM_CBANK
	.align		4
        /*0064*/ 	.byte	0x04, 0x0a
        /*0066*/ 	.short	(.L_19 - .L_18)
	.align		4
.L_18:
        /*0068*/ 	.word	index@(.nv.constant0._Z12somaParalelaPiS_i)
        /*006c*/ 	.short	0x0380
        /*006e*/ 	.short	0x0014


	//----- nvinfo : EIATTR_SW_WAR
	.align		4
.L_19:
        /*0070*/ 	.byte	0x04, 0x36
        /*0072*/ 	.short	(.L_21 - .L_20)
.L_20:
        /*0074*/ 	.word	0x00000008
.L_21:


//--------------------- .nv.callgraph             --------------------------
	.section	.nv.callgraph,"",@"SHT_CUDA_CALLGRAPH"
	.align	4
	.sectionentsize	8
	.align		4
        /*0000*/ 	.word	0x00000000
	.align		4
        /*0004*/ 	.word	0xffffffff
	.align		4
        /*0008*/ 	.word	0x00000000
	.align		4
        /*000c*/ 	.word	0xfffffffe
	.align		4
        /*0010*/ 	.word	0x00000000
	.align		4
        /*0014*/ 	.word	0xfffffffd
	.align		4
        /*0018*/ 	.word	0x00000000
	.align		4
        /*001c*/ 	.word	0xfffffffc


//--------------------- .text._Z12somaParalelaPiS_i --------------------------
	.section	.text._Z12somaParalelaPiS_i,"ax",@progbits
	.align	128
        .global         _Z12somaParalelaPiS_i
        .type           _Z12somaParalelaPiS_i,@function
        .size           _Z12somaParalelaPiS_i,(.L_x_15 - _Z12somaParalelaPiS_i)
        .other          _Z12somaParalelaPiS_i,@"STO_CUDA_ENTRY STV_DEFAULT"
_Z12somaParalelaPiS_i:
.text._Z12somaParalelaPiS_i:
[----:B------:R-:W-:Y:S01]  /*0000*/  LDC R1, c[0x0][0x37c] ;  /* 0x0000df00ff017b82 */ /* 0x000fe20000000800 */
[----:B------:R-:W0:Y:S01]  /*0010*/  S2R R0, SR_TID.X ;  /* 0x0000000000007919 */ /* 0x000e220000002100 */
[----:B------:R-:W1:Y:S06]  /*0020*/  LDCU UR4, c[0x0][0x360] ;  /* 0x00006c00ff0477ac */ /* 0x000e6c0008000800 */
[----:B------:R-:W2:Y:S01]  /*0030*/  LDC R5, c[0x0][0x370] ;  /* 0x0000dc00ff057b82 */ /* 0x000ea20000000800 */
[----:B------:R-:W-:Y:S01]  /*0040*/  BSSY.RECONVERGENT B2, `(.L_x_0) ;  /* 0x00000a1000027945 */ /* 0x000fe20003800200 */
[----:B------:R-:W0:Y:S01]  /*0050*/  S2R R3, SR_CTAID.X ;  /* 0x0000000000037919 */ /* 0x000e220000002500 */
[----:B------:R-:W3:Y:S01]  /*0060*/  LDCU UR5, c[0x0][0x390] ;  /* 0x00007200ff0577ac */ /* 0x000ee20008000800 */
[----:B------:R-:W-:Y:S01]  /*0070*/  IMAD.MOV.U32 R8, RZ, RZ, RZ ;  /* 0x000000ffff087224 */ /* 0x000fe200078e00ff */
[----:B------:R-:W4:Y:S01]  /*0080*/  LDCU.64 UR6, c[0x0][0x358] ;  /* 0x00006b00ff0677ac */ /* 0x000f220008000a00 */
[----:B-1----:R-:W-:-:S02]  /*0090*/  IMAD.U32 R4, RZ, RZ, UR4 ;  /* 0x00000004ff047e24 */ /* 0x002fc4000f8e00ff */
[----:B--2---:R-:W-:Y:S02]  /*00a0*/  IMAD R5, R5, UR4, RZ ;  /* 0x0000000405057c24 */ /* 0x004fe4000f8e02ff */
[----:B0-----:R-:W-:-:S05]  /*00b0*/  IMAD R6, R3, UR4, R0 ;  /* 0x0000000403067c24 */ /* 0x001fca000f8e0200 */
[----:B---3--:R-:W-:-:S13]  /*00c0*/  ISETP.GE.AND P0, PT, R6, UR5, PT ;  /* 0x0000000506007c0c */ /* 0x008fda000bf06270 */
[----:B----4-:R-:W-:Y:S05]  /*00d0*/  @P0 BRA `(.L_x_1) ;  /* 0x00000008005c0947 */ /* 0x010fea0003800000 */
[----:B------:R-:W0:Y:S01]  /*00e0*/  I2F.U32.RP R11, R5 ;  /* 0x00000005000b7306 */ /* 0x000e220000209000 */
[C---:B------:R-:W-:Y:S01]  /*00f0*/  IMAD.IADD R2, R5.reuse, 0x1, R6 ;  /* 0x0000000105027824 */ /* 0x040fe200078e0206 */
[----:B------:R-:W-:Y:S01]  /*0100*/  ISETP.NE.U32.AND P2, PT, R5, RZ, PT ;  /* 0x000000ff0500720c */ /* 0x000fe20003f45070 */
[----:B------:R-:W-:Y:S01]  /*0110*/  IMAD.MOV R13, RZ, RZ, -R5 ;  /* 0x000000ffff0d7224 */ /* 0x000fe200078e0a05 */
[----:B------:R-:W-:Y:S02]  /*0120*/  BSSY.RECONVERGENT B1, `(.L_x_2) ;  /* 0x0000087000017945 */ /* 0x000fe40003800200 */
[C---:B------:R-:W-:Y:S02]  /*0130*/  ISETP.GE.AND P0, PT, R2.reuse, UR5, PT ;  /* 0x0000000502007c0c */ /* 0x040fe4000bf06270 */
[----:B------:R-:W-:Y:S02]  /*0140*/  VIMNMX R7, PT, PT, R2, UR5, !PT ;  /* 0x0000000502077c48 */ /* 0x000fe4000ffe0100 */
[----:B------:R-:W-:-:S04]  /*0150*/  SEL R10, RZ, 0x1, P0 ;  /* 0x00000001ff0a7807 */ /* 0x000fc80000000000 */
[----:B------:R-:W-:Y:S01]  /*0160*/  IADD3 R2, PT, PT, R7, -R2, -R10 ;  /* 0x8000000207027210 */ /* 0x000fe20007ffe80a */
[----:B0-----:R-:W0:Y:S02]  /*0170*/  MUFU.RCP R11, R11 ;  /* 0x0000000b000b7308 */ /* 0x001e240000001000 */
[----:B0-----:R-:W-:-:S06]  /*0180*/  IADD3 R8, PT, PT, R11, 0xffffffe, RZ ;  /* 0x0ffffffe0b087810 */ /* 0x001fcc0007ffe0ff */
[----:B------:R0:W1:Y:S02]  /*0190*/  F2I.FTZ.U32.TRUNC.NTZ R9, R8 ;  /* 0x0000000800097305 */ /* 0x000064000021f000 */
[----:B0-----:R-:W-:Y:S02]  /*01a0*/  HFMA2 R8, -RZ, RZ, 0, 0 ;  /* 0x00000000ff087431 */ /* 0x001fe400000001ff */
[----:B-1----:R-:W-:-:S04]  /*01b0*/  IMAD R13, R13, R9, RZ ;  /* 0x000000090d0d7224 */ /* 0x002fc800078e02ff */
[----:B------:R-:W-:-:S06]  /*01c0*/  IMAD.HI.U32 R9, R9, R13, R8 ;  /* 0x0000000d09097227 */ /* 0x000fcc00078e0008 */
[----:B------:R-:W-:-:S04]  /*01d0*/  IMAD.HI.U32 R9, R9, R2, RZ ;  /* 0x0000000209097227 */ /* 0x000fc800078e00ff */
[----:B------:R-:W-:-:S04]  /*01e0*/  IMAD.MOV R7, RZ, RZ, -R9 ;  /* 0x000000ffff077224 */ /* 0x000fc800078e0a09 */
[----:B------:R-:W-:-:S05]  /*01f0*/  IMAD R2, R5, R7, R2 ;  /* 0x0000000705027224 */ /* 0x000fca00078e0202 */
[----:B------:R-:W-:-:S13]  /*0200*/  ISETP.GE.U32.AND P0, PT, R2, R5, PT ;  /* 0x000000050200720c */ /* 0x000fda0003f06070 */
[----:B------:R-:W-:Y:S01]  /*0210*/  @P0 IMAD.IADD R2, R2, 0x1, -R5 ;  /* 0x0000000102020824 */ /* 0x000fe200078e0a05 */
[----:B------:R-:W-:-:S04]  /*0220*/  @P0 IADD3 R9, PT, PT, R9, 0x1, RZ ;  /* 0x0000000109090810 */ /* 0x000fc80007ffe0ff */
[----:B------:R-:W-:-:S13]  /*0230*/  ISETP.GE.U32.AND P1, PT, R2, R5, PT ;  /* 0x000000050200720c */ /* 0x000fda0003f26070 */
[----:B------:R-:W-:Y:S01]  /*0240*/  @P1 VIADD R9, R9, 0x1 ;  /* 0x0000000109091836 */ /* 0x000fe20000000000 */
[----:B------:R-:W-:-:S05]  /*0250*/  @!P2 LOP3.LUT R9, RZ, R5, RZ, 0x33, !PT ;  /* 0x00000005ff09a212 */ /* 0x000fca00078e33ff */
[----:B------:R-:W-:-:S05]  /*0260*/  IMAD.IADD R9, R10, 0x1, R9 ;  /* 0x000000010a097824 */ /* 0x000fca00078e0209 */
[C---:B------:R-:W-:Y:S02]  /*0270*/  ISETP.GE.U32.AND P0, PT, R9.reuse, 0x3, PT ;  /* 0x000000030900780c */ /* 0x040fe40003f06070 */
[----:B------:R-:W-:-:S04]  /*0280*/  IADD3 R2, PT, PT, R9, 0x1, RZ ;  /* 0x0000000109027810 */ /* 0x000fc80007ffe0ff */
[----:B------:R-:W-:-:S07]  /*0290*/  LOP3.LUT R7, R2, 0x3, RZ, 0xc0, !PT ;  /* 0x0000000302077812 */ /* 0x000fce00078ec0ff */
[----:B------:R-:W-:Y:S05]  /*02a0*/  @!P0 BRA `(.L_x_3) ;  /* 0x0000000400b88947 */ /* 0x000fea0003800000 */
[----:B------:R-:W-:Y:S01]  /*02b0*/  LOP3.LUT R2, R2, 0xfffffffc, RZ, 0xc0, !PT ;  /* 0xfffffffc02027812 */ /* 0x000fe200078ec0ff */
[----:B------:R-:W-:Y:S01]  /*02c0*/  BSSY.RELIABLE B0, `(.L_x_4) ;  /* 0x000005d000007945 */ /* 0x000fe20003800100 */
[----:B------:R-:W-:-:S03]  /*02d0*/  IMAD.MOV.U32 R8, RZ, RZ, RZ ;  /* 0x000000ffff087224 */ /* 0x000fc600078e00ff */
[----:B------:R-:W-:-:S05]  /*02e0*/  IMAD.MOV R2, RZ, RZ, -R2 ;  /* 0x000000ffff027224 */ /* 0x000fca00078e0a02 */
[----:B------:R-:W-:-:S13]  /*02f0*/  ISETP.GE.AND P0, PT, R2, RZ, PT ;  /* 0x000000ff0200720c */ /* 0x000fda0003f06270 */
[----:B------:R-:W-:Y:S05]  /*0300*/  @P0 BRA `(.L_x_5) ;  /* 0x0000000400600947 */ /* 0x000fea0003800000 */
[----:B------:R-:W-:Y:S01]  /*0310*/  IADD3 R9, PT, PT, -R2, RZ, RZ ;  /* 0x000000ff02097210 */ /* 0x000fe20007ffe1ff */
[----:B------:R-:W-:Y:S01]  /*0320*/  BSSY.RECONVERGENT B3, `(.L_x_6) ;  /* 0x0000035000037945 */ /* 0x000fe20003800200 */
[----:B------:R-:W-:Y:S02]  /*0330*/  PLOP3.LUT P0, PT, PT, PT, PT, 0x80, 0x8 ;  /* 0x000000000008781c */ /* 0x000fe40003f0f070 */
[----:B------:R-:W-:-:S13]  /*0340*/  ISETP.GT.AND P1, PT, R9, 0xc, PT ;  /* 0x0000000c0900780c */ /* 0x000fda0003f24270 */
[----:B------:R-:W-:Y:S05]  /*0350*/  @!P1 BRA `(.L_x_7) ;  /* 0x0000000000c49947 */ /* 0x000fea0003800000 */
[----:B------:R-:W-:-:S13]  /*0360*/  PLOP3.LUT P0, PT, PT, PT, PT, 0x8, 0x80 ;  /* 0x000000000080781c */ /* 0x000fda0003f0e170 */
.L_x_8:
[----:B------:R-:W0:Y:S01]  /*0370*/  LDC.64 R12, c[0x0][0x380] ;  /* 0x0000e000ff0c7b82 */ /* 0x000e220000000a00 */
[----:B------:R-:W-:Y:S02]  /*0380*/  IMAD R9, R5, 0x4, R6 ;  /* 0x0000000405097824 */ /* 0x000fe400078e0206 */
[----:B0-----:R-:W-:-:S03]  /*0390*/  IMAD.WIDE R28, R6, 0x4, R12 ;  /* 0x00000004061c7825 */ /* 0x001fc600078e020c */
[----:B------:R-:W-:Y:S01]  /*03a0*/  LEA R6, R5, R9, 0x2 ;  /* 0x0000000905067211 */ /* 0x000fe200078e10ff */
[----:B------:R-:W-:-:S04]  /*03b0*/  IMAD.WIDE R24, R9, 0x4, R12 ;  /* 0x0000000409187825 */ /* 0x000fc800078e020c */
[C---:B------:R-:W-:Y:S02]  /*03c0*/  IMAD.WIDE R14, R5.reuse, 0x4, R28 ;  /* 0x00000004050e7825 */ /* 0x040fe400078e021c */
[----:B------:R-:W2:Y:S02]  /*03d0*/  LDG.E R28, desc[UR6][R28.64] ;  /* 0x000000061c1c7981 */ /* 0x000ea4000c1e1900 */
[C---:B------:R-:W-:Y:S02]  /*03e0*/  IMAD.WIDE R20, R5.reuse, 0x4, R24 ;  /* 0x0000000405147825 */ /* 0x040fe400078e0218 */
[----:B------:R0:W2:Y:S02]  /*03f0*/  LDG.E R27, desc[UR6][R14.64] ;  /* 0x000000060e1b7981 */ /* 0x0000a4000c1e1900 */
[----:B------:R-:W-:Y:S02]  /*0400*/  IMAD.WIDE R16, R5, 0x4, R14 ;  /* 0x0000000405107825 */ /* 0x000fe400078e020e */
[----:B------:R1:W3:Y:S02]  /*0410*/  LDG.E R23, desc[UR6][R20.64] ;  /* 0x0000000614177981 */ /* 0x0002e4000c1e1900 */
[----:B------:R-:W-:-:S02]  /*0420*/  IMAD.WIDE R10, R6, 0x4, R12 ;  /* 0x00000004060a7825 */ /* 0x000fc400078e020c */
[----:B------:R-:W3:Y:S02]  /*0430*/  LDG.E R24, desc[UR6][R24.64] ;  /* 0x0000000618187981 */ /* 0x000ee4000c1e1900 */
[C---:B0-----:R-:W-:Y:S02]  /*0440*/  IMAD.WIDE R14, R5.reuse, 0x4, R16 ;  /* 0x00000004050e7825 */ /* 0x041fe400078e0210 */
[----:B------:R0:W4:Y:S02]  /*0450*/  LDG.E R26, desc[UR6][R16.64] ;  /* 0x00000006101a7981 */ /* 0x000124000c1e1900 */
[----:B-1----:R-:W-:-:S04]  /*0460*/  IMAD.WIDE R20, R5, 0x4, R20 ;  /* 0x0000000405147825 */ /* 0x002fc800078e0214 */
[C---:B------:R-:W-:Y:S01]  /*0470*/  IMAD R6, R5.reuse, 0x4, R6 ;  /* 0x0000000405067824 */ /* 0x040fe200078e0206 */
[----:B------:R1:W4:Y:S01]  /*0480*/  LDG.E R25, desc[UR6][R14.64] ;  /* 0x000000060e197981 */ /* 0x000322000c1e1900 */
[----:B------:R-:W-:-:S03]  /*0490*/  IMAD.WIDE R18, R5, 0x4, R10 ;  /* 0x0000000405127825 */ /* 0x000fc600078e020a */
[----:B------:R-:W5:Y:S01]  /*04a0*/  LDG.E R10, desc[UR6][R10.64] ;  /* 0x000000060a0a7981 */ /* 0x000f62000c1e1900 */
[----:B------:R-:W-:-:S03]  /*04b0*/  IMAD.WIDE R12, R6, 0x4, R12 ;  /* 0x00000004060c7825 */ /* 0x000fc600078e020c */
[----:B------:R-:W5:Y:S01]  /*04c0*/  LDG.E R22, desc[UR6][R20.64] ;  /* 0x0000000614167981 */ /* 0x000f62000c1e1900 */
[----:B0-----:R-:W-:-:S03]  /*04d0*/  IMAD.WIDE R16, R5, 0x4, R20 ;  /* 0x0000000405107825 */ /* 0x001fc600078e0214 */
[----:B------:R0:W5:Y:S01]  /*04e0*/  LDG.E R9, desc[UR6][R18.64] ;  /* 0x0000000612097981 */ /* 0x000162000c1e1900 */
[----:B-1----:R-:W-:-:S03]  /*04f0*/  IMAD.WIDE R14, R5, 0x4, R18 ;  /* 0x00000004050e7825 */ /* 0x002fc600078e0212 */
[----:B------:R1:W5:Y:S04]  /*0500*/  LDG.E R11, desc[UR6][R16.64] ;  /* 0x00000006100b7981 */ /* 0x000368000c1e1900 */
[----:B------:R-:W5:Y:S01]  /*0510*/  LDG.E R29, desc[UR6][R14.64] ;  /* 0x000000060e1d7981 */ /* 0x000f62000c1e1900 */
[----:B0-----:R-:W-:-:S04]  /*0520*/  IMAD.WIDE R18, R5, 0x4, R14 ;  /* 0x0000000405127825 */ /* 0x001fc800078e020e */
[C---:B-1----:R-:W-:Y:S02]  /*0530*/  IMAD.WIDE R16, R5.reuse, 0x4, R12 ;  /* 0x0000000405107825 */ /* 0x042fe400078e020c */
[----:B------:R-:W5:Y:S02]  /*0540*/  LDG.E R18, desc[UR6][R18.64] ;  /* 0x0000000612127981 */ /* 0x000f64000c1e1900 */
[C---:B------:R-:W-:Y:S02]  /*0550*/  IMAD.WIDE R20, R5.reuse, 0x4, R16 ;  /* 0x0000000405147825 */ /* 0x040fe400078e0210 */
[----:B------:R0:W5:Y:S04]  /*0560*/  LDG.E R14, desc[UR6][R12.64] ;  /* 0x000000060c0e7981 */ /* 0x000168000c1e1900 */
[----:B------:R-:W5:Y:S01]  /*0570*/  LDG.E R17, desc[UR6][R16.64] ;  /* 0x0000000610117981 */ /* 0x000f62000c1e1900 */
[----:B0-----:R-:W-:-:S03]  /*0580*/  IMAD.WIDE R12, R5, 0x4, R20 ;  /* 0x00000004050c7825 */ /* 0x001fc600078e0214 */
[----:B------:R-:W5:Y:S04]  /*0590*/  LDG.E R20, desc[UR6][R20.64] ;  /* 0x0000000614147981 */ /* 0x000f68000c1e1900 */
[----:B------:R-:W5:Y:S01]  /*05a0*/  LDG.E R13, desc[UR6][R12.64] ;  /* 0x000000060c0d7981 */ /* 0x000f62000c1e1900 */
[----:B------:R-:W-:-:S04]  /*05b0*/  IADD3 R2, PT, PT, R2, 0x10, RZ ;  /* 0x0000001002027810 */ /* 0x000fc80007ffe0ff */
[----:B------:R-:W-:Y:S01]  /*05c0*/  ISETP.GE.AND P1, PT, R2, -0xc, PT ;  /* 0xfffffff40200780c */ /* 0x000fe20003f26270 */
[----:B------:R-:W-:Y:S01]  /*05d0*/  IMAD R6, R5, 0x4, R6 ;  /* 0x0000000405067824 */ /* 0x000fe200078e0206 */
[----:B--2---:R-:W-:-:S04]  /*05e0*/  IADD3 R27, PT, PT, R27, R28, R8 ;  /* 0x0000001c1b1b7210 */ /* 0x004fc80007ffe008 */
[----:B----4-:R-:W-:-:S04]  /*05f0*/  IADD3 R25, PT, PT, R25, R26, R27 ;  /* 0x0000001a19197210 */ /* 0x010fc80007ffe01b */
[----:B---3--:R-:W-:-:S04]  /*0600*/  IADD3 R23, PT, PT, R23, R24, R25 ;  /* 0x0000001817177210 */ /* 0x008fc80007ffe019 */
[----:B-----5:R-:W-:-:S04]  /*0610*/  IADD3 R11, PT, PT, R11, R22, R23 ;  /* 0x000000160b0b7210 */ /* 0x020fc80007ffe017 */
[----:B------:R-:W-:-:S04]  /*0620*/  IADD3 R9, PT, PT, R9, R10, R11 ;  /* 0x0000000a09097210 */ /* 0x000fc80007ffe00b */
[----:B------:R-:W-:-:S04]  /*0630*/  IADD3 R9, PT, PT, R18, R29, R9 ;  /* 0x0000001d12097210 */ /* 0x000fc80007ffe009 */
[----:B------:R-:W-:-:S04]  /*0640*/  IADD3 R9, PT, PT, R17, R14, R9 ;  /* 0x0000000e11097210 */ /* 0x000fc80007ffe009 */
[----:B------:R-:W-:Y:S01]  /*0650*/  IADD3 R8, PT, PT, R13, R20, R9 ;  /* 0x000000140d087210 */ /* 0x000fe20007ffe009 */
[----:B------:R-:W-:Y:S06]  /*0660*/  @!P1 BRA `(.L_x_8) ;  /* 0xfffffffc00409947 */ /* 0x000fec000383ffff */
.L_x_7:
[----:B------:R-:W-:Y:S05]  /*0670*/  BSYNC.RECONVERGENT B3 ;  /* 0x0000000000037941 */ /* 0x000fea0003800200 */
.L_x_6:
[----:B------:R-:W-:Y:S01]  /*0680*/  IADD3 R9, PT, PT, -R2, RZ, RZ ;  /* 0x000000ff02097210 */ /* 0x000fe20007ffe1ff */
[----:B------:R-:W-:Y:S03]  /*0690*/  BSSY.RECONVERGENT B3, `(.L_x_9) ;  /* 0x000001c000037945 */ /* 0x000fe60003800200 */
[----:B------:R-:W-:-:S13]  /*06a0*/  ISETP.GT.AND P1, PT, R9, 0x4, PT ;  /* 0x000000040900780c */ /* 0x000fda0003f24270 */
[----:B------:R-:W-:Y:S05]  /*06b0*/  @!P1 BRA `(.L_x_10) ;  /* 0x0000000000649947 */ /* 0x000fea0003800000 */
[----:B------:R-:W0:Y:S02]  /*06c0*/  LDC.64 R10, c[0x0][0x380] ;  /* 0x0000e000ff0a7b82 */ /* 0x000e240000000a00 */
[----:B0-----:R-:W-:-:S04]  /*06d0*/  IMAD.WIDE R22, R6, 0x4, R10 ;  /* 0x0000000406167825 */ /* 0x001fc800078e020a */
[C---:B------:R-:W-:Y:S02]  /*06e0*/  IMAD R6, R5.reuse, 0x4, R6 ;  /* 0x0000000405067824 */ /* 0x040fe400078e0206 */
[----:B------:R-:W-:Y:S02]  /*06f0*/  IMAD.WIDE R16, R5, 0x4, R22 ;  /* 0x0000000405107825 */ /* 0x000fe400078e0216 */
[----:B------:R-:W2:Y:S02]  /*0700*/  LDG.E R23, desc[UR6][R22.64] ;  /* 0x0000000616177981 */ /* 0x000ea4000c1e1900 */
[----:B------:R-:W-:-:S04]  /*0710*/  IMAD.WIDE R10, R6, 0x4, R10 ;  /* 0x00000004060a7825 */ /* 0x000fc800078e020a */
[C---:B------:R-:W-:Y:S02]  /*0720*/  IMAD.WIDE R12, R5.reuse, 0x4, R16 ;  /* 0x00000004050c7825 */ /* 0x040fe400078e0210 */
[----:B------:R-:W2:Y:S02]  /*0730*/  LDG.E R16, desc[UR6][R16.64] ;  /* 0x0000000610107981 */ /* 0x000ea4000c1e1900 */
[C---:B------:R-:W-:Y:S02]  /*0740*/  IMAD.WIDE R14, R5.reuse, 0x4, R10 ;  /* 0x00000004050e7825 */ /* 0x040fe400078e020a */
[----:B------:R-:W3:Y:S02]  /*0750*/  LDG.E R10, desc[UR6][R10.64] ;  /* 0x000000060a0a7981 */ /* 0x000ee4000c1e1900 */
[C---:B------:R-:W-:Y:S02]  /*0760*/  IMAD.WIDE R18, R5.reuse, 0x4, R12 ;  /* 0x0000000405127825 */ /* 0x040fe400078e020c */
[----:B------:R-:W4:Y:S02]  /*0770*/  LDG.E R12, desc[UR6][R12.64] ;  /* 0x000000060c0c7981 */ /* 0x000f24000c1e1900 */
[----:B------:R-:W-:-:S02]  /*0780*/  IMAD.WIDE R20, R5, 0x4, R14 ;  /* 0x0000000405147825 */ /* 0x000fc400078e020e */
[----:B------:R-:W4:Y:S02]  /*0790*/  LDG.E R18, desc[UR6][R18.64] ;  /* 0x0000000612127981 */ /* 0x000f24000c1e1900 */
[C---:B------:R-:W-:Y:S02]  /*07a0*/  IMAD.WIDE R24, R5.reuse, 0x4, R20 ;  /* 0x0000000405187825 */ /* 0x040fe400078e0214 */
[----:B------:R-:W3:Y:S04]  /*07b0*/  LDG.E R14, desc[UR6][R14.64] ;  /* 0x000000060e0e7981 */ /* 0x000ee8000c1e1900 */
[----:B------:R-:W5:Y:S04]  /*07c0*/  LDG.E R20, desc[UR6][R20.64] ;  /* 0x0000000614147981 */ /* 0x000f68000c1e1900 */
[----:B------:R-:W5:Y:S01]  /*07d0*/  LDG.E R24, desc[UR6][R24.64] ;  /* 0x0000000618187981 */ /* 0x000f62000c1e1900 */
[----:B------:R-:W-:Y:S01]  /*07e0*/  PLOP3.LUT P0, PT, PT, PT, PT, 0x8, 0x80 ;  /* 0x000000000080781c */ /* 0x000fe20003f0e170 */
[----:B------:R-:W-:Y:S01]  /*07f0*/  IMAD R6, R5, 0x4, R6 ;  /* 0x0000000405067824 */ /* 0x000fe200078e0206 */
[----:B------:R-:W-:-:S02]  /*0800*/  IADD3 R2, PT, PT, R2, 0x8, RZ ;  /* 0x0000000802027810 */ /* 0x000fc40007ffe0ff */
[----:B--2---:R-:W-:-:S04]  /*0810*/  IADD3 R23, PT, PT, R16, R23, R8 ;  /* 0x0000001710177210 */ /* 0x004fc80007ffe008 */
[----:B----4-:R-:W-:-:S04]  /*0820*/  IADD3 R23, PT, PT, R18, R12, R23 ;  /* 0x0000000c12177210 */ /* 0x010fc80007ffe017 */
[----:B---3--:R-:W-:-:S04]  /*0830*/  IADD3 R23, PT, PT, R14, R10, R23 ;  /* 0x0000000a0e177210 */ /* 0x008fc80007ffe017 */
[----:B-----5:R-:W-:-:S07]  /*0840*/  IADD3 R8, PT, PT, R24, R20, R23 ;  /* 0x0000001418087210 */ /* 0x020fce0007ffe017 */
.L_x_10:
[----:B------:R-:W-:Y:S05]  /*0850*/  BSYNC.RECONVERGENT B3 ;  /* 0x0000000000037941 */ /* 0x000fea0003800200 */
.L_x_9:
[----:B------:R-:W-:-:S13]  /*0860*/  ISETP.NE.OR P0, PT, R2, RZ, P0 ;  /* 0x000000ff0200720c */ /* 0x000fda0000705670 */
[----:B------:R-:W-:Y:S05]  /*0870*/  @!P0 BREAK.RELIABLE B0 ;  /* 0x0000000000008942 */ /* 0x000fea0003800100 */
[----:B------:R-:W-:Y:S05]  /*0880*/  @!P0 BRA `(.L_x_3) ;  /* 0x0000000000408947 */ /* 0x000fea0003800000 */
.L_x_5:
[----:B------:R-:W-:Y:S05]  /*0890*/  BSYNC.RELIABLE B0 ;  /* 0x0000000000007941 */ /* 0x000fea0003800100 */
.L_x_4:
[----:B------:R-:W0:Y:S02]  /*08a0*/  LDC.64 R10, c[0x0][0x380] ;  /* 0x0000e000ff0a7b82 */ /* 0x000e240000000a00 */
[----:B0-----:R-:W-:-:S04]  /*08b0*/  IMAD.WIDE R10, R6, 0x4, R10 ;  /* 0x00000004060a7825 */ /* 0x001fc800078e020a */
[C---:B------:R-:W-:Y:S02]  /*08c0*/  IMAD.WIDE R12, R5.reuse, 0x4, R10 ;  /* 0x00000004050c7825 */ /* 0x040fe400078e020a */
[----:B------:R-:W2:Y:S02]  /*08d0*/  LDG.E R11, desc[UR6][R10.64] ;  /* 0x000000060a0b7981 */ /* 0x000ea4000c1e1900 */
[C---:B------:R-:W-:Y:S02]  /*08e0*/  IMAD.WIDE R14, R5.reuse, 0x4, R12 ;  /* 0x00000004050e7825 */ /* 0x040fe400078e020c */
[----:B------:R-:W2:Y:S02]  /*08f0*/  LDG.E R12, desc[UR6][R12.64] ;  /* 0x000000060c0c7981 */ /* 0x000ea4000c1e1900 */
[----:B------:R-:W-:Y:S02]  /*0900*/  IMAD.WIDE R16, R5, 0x4, R14 ;  /* 0x0000000405107825 */ /* 0x000fe400078e020e */
[----:B------:R-:W3:Y:S04]  /*0910*/  LDG.E R15, desc[UR6][R14.64] ;  /* 0x000000060e0f7981 */ /* 0x000ee8000c1e1900 */
[----:B------:R-:W3:Y:S01]  /*0920*/  LDG.E R16, desc[UR6][R16.64] ;  /* 0x0000000610107981 */ /* 0x000ee2000c1e1900 */
[----:B------:R-:W-:-:S04]  /*0930*/  IADD3 R2, PT, PT, R2, 0x4, RZ ;  /* 0x0000000402027810 */ /* 0x000fc80007ffe0ff */
[----:B------:R-:W-:Y:S01]  /*0940*/  ISETP.NE.AND P0, PT, R2, RZ, PT ;  /* 0x000000ff0200720c */ /* 0x000fe20003f05270 */
[----:B------:R-:W-:Y:S01]  /*0950*/  IMAD R6, R5, 0x4, R6 ;  /* 0x0000000405067824 */ /* 0x000fe200078e0206 */
[----:B--2---:R-:W-:-:S04]  /*0960*/  IADD3 R8, PT, PT, R12, R11, R8 ;  /* 0x0000000b0c087210 */ /* 0x004fc80007ffe008 */
[----:B---3--:R-:W-:-:S07]  /*0970*/  IADD3 R8, PT, PT, R16, R15, R8 ;  /* 0x0000000f10087210 */ /* 0x008fce0007ffe008 */
[----:B------:R-:W-:Y:S05]  /*0980*/  @P0 BRA `(.L_x_4) ;  /* 0xfffffffc00c40947 */ /* 0x000fea000383ffff */
.L_x_3:
[----:B------:R-:W-:Y:S05]  /*0990*/  BSYNC.RECONVERGENT B1 ;  /* 0x0000000000017941 */ /* 0x000fea0003800200 */
.L_x_2:
[----:B------:R-:W-:-:S13]  /*09a0*/  ISETP.NE.AND P0, PT, R7, RZ, PT ;  /* 0x000000ff0700720c */ /* 0x000fda0003f05270 */
[----:B------:R-:W-:Y:S05]  /*09b0*/  @!P0 BRA `(.L_x_1) ;  /* 0x0000000000248947 */ /* 0x000fea0003800000 */
[----:B------:R-:W0:Y:S01]  /*09c0*/  LDC.64 R10, c[0x0][0x380] ;  /* 0x0000e000ff0a7b82 */ /* 0x000e220000000a00 */
[----:B------:R-:W-:-:S07]  /*09d0*/  IADD3 R7, PT, PT, -R7, RZ, RZ ;  /* 0x000000ff07077210 */ /* 0x000fce0007ffe1ff */
.L_x_11:
[----:B0-----:R-:W-:-:S06]  /*09e0*/  IMAD.WIDE R12, R6, 0x4, R10 ;  /* 0x00000004060c7825 */ /* 0x001fcc00078e020a */
[----:B------:R-:W2:Y:S01]  /*09f0*/  LDG.E R13, desc[UR6][R12.64] ;  /* 0x000000060c0d7981 */ /* 0x000ea2000c1e1900 */
[----:B------:R-:W-:Y:S01]  /*0a00*/  VIADD R7, R7, 0x1 ;  /* 0x0000000107077836 */ /* 0x000fe20000000000 */
[----:B------:R-:W-:-:S04]  /*0a10*/  IADD3 R6, PT, PT, R5, R6, RZ ;  /* 0x0000000605067210 */ /* 0x000fc80007ffe0ff */
[----:B------:R-:W-:Y:S01]  /*0a20*/  ISETP.NE.AND P0, PT, R7, RZ, PT ;  /* 0x000000ff0700720c */ /* 0x000fe20003f05270 */
[----:B--2---:R-:W-:-:S12]  /*0a30*/  IMAD.IADD R8, R13, 0x1, R8 ;  /* 0x000000010d087824 */ /* 0x004fd800078e0208 */
[----:B------:R-:W-:Y:S05]  /*0a40*/  @P0 BRA `(.L_x_11) ;  /* 0xfffffffc00e40947 */ /* 0x000fea000383ffff */
.L_x_1:
[----:B------:R-:W-:Y:S05]  /*0a50*/  BSYNC.RECONVERGENT B2 ;  /* 0x0000000000027941 */ /* 0x000fea0003800200 */
.L_x_0:
[----:B------:R-:W-:Y:S05]  /*0a60*/  WARPSYNC.ALL ;  /* 0x0000000000007948 */ /* 0x000fea0003800000 */
[----:B------:R-:W0:Y:S01]  /*0a70*/  S2UR UR5, SR_CgaCtaId ;  /* 0x00000000000579c3 */ /* 0x000e220000008800 */
[----:B------:R-:W-:Y:S01]  /*0a80*/  UMOV UR4, 0x400 ;  /* 0x0000040000047882 */ /* 0x000fe20000000000 */
[----:B------:R-:W-:Y:S02]  /*0a90*/  ISETP.GE.U32.AND P1, PT, R4, 0x2, PT ;  /* 0x000000020400780c */ /* 0x000fe40003f26070 */
[----:B------:R-:W-:Y:S01]  /*0aa0*/  ISETP.NE.AND P0, PT, R0, RZ, PT ;  /* 0x000000ff0000720c */ /* 0x000fe20003f05270 */
[----:B0-----:R-:W-:-:S06]  /*0ab0*/  ULEA UR4, UR5, UR4, 0x18 ;  /* 0x0000000405047291 */ /* 0x001fcc000f8ec0ff */
[----:B------:R-:W-:-:S05]  /*0ac0*/  LEA R5, R0, UR4, 0x2 ;  /* 0x0000000400057c11 */ /* 0x000fca000f8e10ff */
[----:B------:R0:W-:Y:S01]  /*0ad0*/  STS [R5], R8 ;  /* 0x0000000805007388 */ /* 0x0001e20000000800 */
[----:B------:R-:W-:Y:S06]  /*0ae0*/  BAR.SYNC.DEFER_BLOCKING 0x0 ;  /* 0x0000000000007b1d */ /* 0x000fec0000010000 */
[----:B------:R-:W-:Y:S05]  /*0af0*/  @!P1 BRA `(.L_x_12) ;  /* 0x00000000002c9947 */ /* 0x000fea0003800000 */
.L_x_13:
[----:B0-----:R-:W-:-:S04]  /*0b00*/  SHF.R.U32.HI R8, RZ, 0x1, R4 ;  /* 0x00000001ff087819 */ /* 0x001fc80000011604 */
[----:B------:R-:W-:-:S13]  /*0b10*/  ISETP.GE.U32.AND P1, PT, R0, R8, PT ;  /* 0x000000080000720c */ /* 0x000fda0003f26070 */
[----:B------:R-:W-:Y:S01]  /*0b20*/  @!P1 LEA R2, R8, R5, 0x2 ;  /* 0x0000000508029211 */ /* 0x000fe200078e10ff */
[----:B------:R-:W-:Y:S05]  /*0b30*/  @!P1 LDS R7, [R5] ;  /* 0x0000000005079984 */ /* 0x000fea0000000800 */
[----:B------:R-:W0:Y:S02]  /*0b40*/  @!P1 LDS R2, [R2] ;  /* 0x0000000002029984 */ /* 0x000e240000000800 */
[----:B0-----:R-:W-:-:S05]  /*0b50*/  @!P1 IMAD.IADD R6, R2, 0x1, R7 ;  /* 0x0000000102069824 */ /* 0x001fca00078e0207 */
[----:B------:R1:W-:Y:S01]  /*0b60*/  @!P1 STS [R5], R6 ;  /* 0x0000000605009388 */ /* 0x0003e20000000800 */
[----:B------:R-:W-:Y:S01]  /*0b70*/  BAR.SYNC.DEFER_BLOCKING 0x0 ;  /* 0x0000000000007b1d */ /* 0x000fe20000010000 */
[----:B------:R-:W-:Y:S02]  /*0b80*/  ISETP.GT.U32.AND P1, PT, R4, 0x3, PT ;  /* 0x000000030400780c */ /* 0x000fe40003f24070 */
[----:B------:R-:W-:-:S11]  /*0b90*/  MOV R4, R8 ;  /* 0x0000000800047202 */ /* 0x000fd60000000f00 */
[----:B-1----:R-:W-:Y:S05]  /*0ba0*/  @P1 BRA `(.L_x_13) ;  /* 0xfffffffc00d41947 */ /* 0x002fea000383ffff */
.L_x_12:
[----:B------:R-:W-:Y:S05]  /*0bb0*/  @P0 EXIT ;  /* 0x000000000000094d */ /* 0x000fea0003800000 */
[----:B------:R-:W1:Y:S01]  /*0bc0*/  S2UR UR5, SR_CgaCtaId ;  /* 0x00000000000579c3 */ /* 0x000e620000008800 */
[----:B------:R-:W-:-:S07]  /*0bd0*/  UMOV UR4, 0x400 ;  /* 0x0000040000047882 */ /* 0x000fce0000000000 */
[----:B0-----:R-:W0:Y:S01]  /*0be0*/  LDC.64 R4, c[0x0][0x388] ;  /* 0x0000e200ff047b82 */ /* 0x001e220000000a00 */
[----:B-1----:R-:W-:Y:S01]  /*0bf0*/  ULEA UR4, UR5, UR4, 0x18 ;  /* 0x0000000405047291 */ /* 0x002fe2000f8ec0ff */
[----:B0-----:R-:W-:-:S08]  /*0c00*/  IMAD.WIDE.U32 R2, R3, 0x4, R4 ;  /* 0x0000000403027825 */ /* 0x001fd000078e0004 */
[----:B------:R-:W0:Y:S04]  /*0c10*/  LDS R7, [UR4] ;  /* 0x00000004ff077984 */ /* 0x000e280008000800 */
[----:B0-----:R-:W-:Y:S01]  /*0c20*/  STG.E desc[UR6][R2.64], R7 ;  /* 0x0000000702007986 */ /* 0x001fe2000c101906 */
[----:B------:R-:W-:Y:S05]  /*0c30*/  EXIT ;  /* 0x000000000000794d */ /* 0x000fea0003800000 */
.L_x_14:
[----:B------:R-:W-:-:S00]  /*0c40*/  BRA `(.L_x_14) ;  /* 0xfffffffc00fc7947 */ /* 0x000fc0000383ffff */
[----:B------:R-:W-:-:S00]  /*0c50*/  NOP ;  /* 0x0000000000007918 */ /* 0x000fc00000000000 */
        /* <DEDUP_REMOVED lines=10> */
.L_x_15:


//--------------------- .nv.shared._Z12somaParalelaPiS_i --------------------------
	.section	.nv.shared._Z12somaParalelaPiS_i,"aw",@nobits
	.sectionflags	@""
	.align	4
.nv.shared._Z12somaParalelaPiS_i:
	.zero		2048


//--------------------- .nv.shared.reserved.0     --------------------------
	.section	.nv.shared.reserved.0,"aw",@nobits
	.weak		__nv_reservedSMEM_offset_0_alias
	.size		__nv_reservedSMEM_offset_0_alias, 0, 64
	.other		__nv_reservedSMEM_offset_0_alias,@"STO_CUDA_RESERVED_SHARED STV_DEFAULT"
__nv_reservedSMEM_offset_0_alias:
	.zero		0
	.zero		64


//--------------------- .nv.constant0._Z12somaParalelaPiS_i --------------------------
	.section	.nv.constant0._Z12somaParalelaPiS_i,"a",@progbits
	.sectionflags	@""
	.align	4
.nv.constant0._Z12somaParalelaPiS_i:
	.zero		916


//--------------------- SYMBOLS --------------------------

	.type		.nv.reservedSmem.offset0,@object
	.size		.nv.reservedSmem.offset0,0x4
	.type		.nv.reservedSmem.cap,@object
	.size		.nv.reservedSmem.cap,0x4
